//
// Generated by NVIDIA NVVM Compiler
//
// Compiler Build ID: CL-36424714
// Cuda compilation tools, release 13.0, V13.0.88
// Based on NVVM 20.0.0
//

.version 9.0
.target sm_100
.address_size 64

	// .globl	BGRX_to_NV12

.visible .entry BGRX_to_NV12(
	.param .u64 .ptr .align 1 BGRX_to_NV12_param_0,
	.param .u32 BGRX_to_NV12_param_1,
	.param .u32 BGRX_to_NV12_param_2,
	.param .u32 BGRX_to_NV12_param_3,
	.param .u64 .ptr .align 1 BGRX_to_NV12_param_4,
	.param .u32 BGRX_to_NV12_param_5,
	.param .u32 BGRX_to_NV12_param_6,
	.param .u32 BGRX_to_NV12_param_7,
	.param .u32 BGRX_to_NV12_param_8,
	.param .u32 BGRX_to_NV12_param_9
)
{
	.reg .pred 	%p<7>;
	.reg .b16 	%rs<31>;
	.reg .b32 	%r<56>;
	.reg .b32 	%f<15>;
	.reg .b64 	%rd<43>;
	.reg .b64 	%fd<94>;

	ld.param.u64 	%rd5, [BGRX_to_NV12_param_0];
	ld.param.u32 	%r12, [BGRX_to_NV12_param_1];
	ld.param.u32 	%r13, [BGRX_to_NV12_param_2];
	ld.param.u64 	%rd6, [BGRX_to_NV12_param_4];
	ld.param.u32 	%r17, [BGRX_to_NV12_param_5];
	ld.param.u32 	%r15, [BGRX_to_NV12_param_6];
	ld.param.u32 	%r18, [BGRX_to_NV12_param_8];
	ld.param.u32 	%r19, [BGRX_to_NV12_param_9];
	cvta.to.global.u64 	%rd1, %rd6;
	cvta.to.global.u64 	%rd2, %rd5;
	mov.u32 	%r20, %ctaid.x;
	mov.u32 	%r21, %ntid.x;
	mov.u32 	%r22, %tid.x;
	mad.lo.s32 	%r23, %r20, %r21, %r22;
	mov.u32 	%r24, %ctaid.y;
	mov.u32 	%r25, %ntid.y;
	mov.u32 	%r26, %tid.y;
	mad.lo.s32 	%r1, %r24, %r25, %r26;
	shl.b32 	%r2, %r1, 1;
	mul.lo.s32 	%r27, %r13, %r2;
	div.u32 	%r3, %r27, %r15;
	shl.b32 	%r4, %r23, 1;
	mul.lo.s32 	%r28, %r4, %r12;
	div.u32 	%r5, %r28, %r17;
	setp.ge.u32 	%p1, %r5, %r18;
	setp.ge.u32 	%p2, %r3, %r19;
	or.pred  	%p3, %p2, %p1;
	@%p3 bra 	$L__BB0_7;
	ld.param.u32 	%r53, [BGRX_to_NV12_param_7];
	ld.param.u32 	%r51, [BGRX_to_NV12_param_3];
	shl.b32 	%r29, %r5, 2;
	mad.lo.s32 	%r6, %r3, %r51, %r29;
	add.s32 	%r7, %r6, 2;
	cvt.u64.u32 	%rd7, %r7;
	add.s64 	%rd8, %rd2, %rd7;
	ld.global.u8 	%rs27, [%rd8];
	add.s32 	%r30, %r6, 1;
	cvt.u64.u32 	%rd9, %r30;
	add.s64 	%rd10, %rd2, %rd9;
	ld.global.u8 	%rs25, [%rd10];
	cvt.u64.u32 	%rd11, %r6;
	add.s64 	%rd12, %rd2, %rd11;
	ld.global.u8 	%rs28, [%rd12];
	mad.lo.s32 	%r8, %r53, %r2, %r4;
	cvt.rn.f64.u16 	%fd1, %rs27;
	cvt.rn.f64.u16 	%fd2, %rs25;
	mul.f64 	%fd4, %fd2, 0d3FE2C8B439581062;
	fma.rn.f64 	%fd5, %fd1, 0d3FD322D0E5604189, %fd4;
	cvt.rn.f64.u16 	%fd3, %rs28;
	fma.rn.f64 	%fd6, %fd3, 0d3FBD2F1A9FBE76C9, %fd5;
	add.f64 	%fd7, %fd6, 0d0000000000000000;
	cvt.rn.f32.f64 	%f1, %fd7;
	cvt.rni.s32.f32 	%r31, %f1;
	cvt.u64.u32 	%rd13, %r8;
	add.s64 	%rd3, %rd1, %rd13;
	st.global.u8 	[%rd3], %r31;
	add.s32 	%r9, %r4, 1;
	setp.ge.u32 	%p4, %r9, %r12;
	mov.u16 	%rs22, %rs27;
	mov.u16 	%rs23, %rs25;
	mov.u16 	%rs24, %rs28;
	@%p4 bra 	$L__BB0_3;
	ld.param.u64 	%rd41, [BGRX_to_NV12_param_0];
	add.s32 	%r32, %r6, 6;
	cvt.u64.u32 	%rd14, %r32;
	cvta.to.global.u64 	%rd15, %rd41;
	add.s64 	%rd16, %rd15, %rd14;
	ld.global.u8 	%rs22, [%rd16];
	add.s32 	%r33, %r6, 5;
	cvt.u64.u32 	%rd17, %r33;
	add.s64 	%rd18, %rd15, %rd17;
	ld.global.u8 	%rs23, [%rd18];
	add.s32 	%r34, %r6, 4;
	cvt.u64.u32 	%rd19, %r34;
	add.s64 	%rd20, %rd15, %rd19;
	ld.global.u8 	%rs24, [%rd20];
	cvt.rn.f64.u16 	%fd8, %rs22;
	cvt.rn.f64.u16 	%fd9, %rs23;
	mul.f64 	%fd10, %fd9, 0d3FE2C8B439581062;
	fma.rn.f64 	%fd11, %fd8, 0d3FD322D0E5604189, %fd10;
	cvt.rn.f64.u16 	%fd12, %rs24;
	fma.rn.f64 	%fd13, %fd12, 0d3FBD2F1A9FBE76C9, %fd11;
	add.f64 	%fd14, %fd13, 0d0000000000000000;
	cvt.rn.f32.f64 	%f2, %fd14;
	cvt.rni.s32.f32 	%r35, %f2;
	st.global.u8 	[%rd3+1], %r35;
$L__BB0_3:
	add.s32 	%r36, %r2, 1;
	setp.ge.u32 	%p5, %r36, %r13;
	mov.u16 	%rs26, %rs25;
	mov.u16 	%rs29, %rs28;
	mov.u16 	%rs30, %rs27;
	@%p5 bra 	$L__BB0_6;
	ld.param.u32 	%r54, [BGRX_to_NV12_param_7];
	ld.param.u32 	%r52, [BGRX_to_NV12_param_3];
	ld.param.u64 	%rd42, [BGRX_to_NV12_param_0];
	setp.ge.u32 	%p6, %r9, %r12;
	add.s32 	%r37, %r6, %r52;
	add.s32 	%r10, %r8, %r54;
	add.s32 	%r11, %r7, %r52;
	cvt.u64.u32 	%rd21, %r11;
	cvta.to.global.u64 	%rd4, %rd42;
	add.s64 	%rd22, %rd4, %rd21;
	ld.global.u8 	%rs27, [%rd22];
	add.s32 	%r38, %r11, -1;
	cvt.u64.u32 	%rd23, %r38;
	add.s64 	%rd24, %rd4, %rd23;
	ld.global.u8 	%rs26, [%rd24];
	cvt.u64.u32 	%rd25, %r37;
	add.s64 	%rd26, %rd4, %rd25;
	ld.global.u8 	%rs29, [%rd26];
	cvt.rn.f64.u16 	%fd15, %rs27;
	cvt.rn.f64.u16 	%fd16, %rs26;
	mul.f64 	%fd17, %fd16, 0d3FE2C8B439581062;
	fma.rn.f64 	%fd18, %fd15, 0d3FD322D0E5604189, %fd17;
	cvt.rn.f64.u16 	%fd19, %rs29;
	fma.rn.f64 	%fd20, %fd19, 0d3FBD2F1A9FBE76C9, %fd18;
	add.f64 	%fd21, %fd20, 0d0000000000000000;
	cvt.rn.f32.f64 	%f3, %fd21;
	cvt.rni.s32.f32 	%r39, %f3;
	cvt.u64.u32 	%rd27, %r10;
	add.s64 	%rd28, %rd1, %rd27;
	st.global.u8 	[%rd28], %r39;
	@%p6 bra 	$L__BB0_6;
	add.s32 	%r40, %r11, 4;
	cvt.u64.u32 	%rd29, %r40;
	add.s64 	%rd30, %rd4, %rd29;
	ld.global.u8 	%rs30, [%rd30];
	add.s32 	%r41, %r11, 3;
	cvt.u64.u32 	%rd31, %r41;
	add.s64 	%rd32, %rd4, %rd31;
	ld.global.u8 	%rs25, [%rd32];
	add.s32 	%r42, %r11, 2;
	cvt.u64.u32 	%rd33, %r42;
	add.s64 	%rd34, %rd4, %rd33;
	ld.global.u8 	%rs28, [%rd34];
	cvt.rn.f64.u16 	%fd22, %rs30;
	cvt.rn.f64.u16 	%fd23, %rs25;
	mul.f64 	%fd24, %fd23, 0d3FE2C8B439581062;
	fma.rn.f64 	%fd25, %fd22, 0d3FD322D0E5604189, %fd24;
	cvt.rn.f64.u16 	%fd26, %rs28;
	fma.rn.f64 	%fd27, %fd26, 0d3FBD2F1A9FBE76C9, %fd25;
	add.f64 	%fd28, %fd27, 0d0000000000000000;
	cvt.rn.f32.f64 	%f4, %fd28;
	cvt.rni.s32.f32 	%r43, %f4;
	add.s32 	%r44, %r10, 1;
	cvt.u64.u32 	%rd35, %r44;
	add.s64 	%rd36, %rd1, %rd35;
	st.global.u8 	[%rd36], %r43;
$L__BB0_6:
	ld.param.u32 	%r55, [BGRX_to_NV12_param_7];
	mul.f64 	%fd29, %fd1, 0dBFC5A1CAC083126F;
	mul.f64 	%fd30, %fd2, 0d3FD52F1A9FBE76C9;
	sub.f64 	%fd31, %fd29, %fd30;
	fma.rn.f64 	%fd32, %fd3, 0d3FE0000000000000, %fd31;
	add.f64 	%fd33, %fd32, 0d4060000000000000;
	cvt.rn.f32.f64 	%f5, %fd33;
	mul.f64 	%fd34, %fd1, 0d3FE0000000000000;
	mul.f64 	%fd35, %fd2, 0d3FDAD0E560418937;
	sub.f64 	%fd36, %fd34, %fd35;
	mul.f64 	%fd37, %fd3, 0d3FB4BC6A7EF9DB23;
	sub.f64 	%fd38, %fd36, %fd37;
	add.f64 	%fd39, %fd38, 0d4060000000000000;
	cvt.rn.f32.f64 	%f6, %fd39;
	cvt.rn.f64.u16 	%fd40, %rs22;
	mul.f64 	%fd41, %fd40, 0dBFC5A1CAC083126F;
	cvt.rn.f64.u16 	%fd42, %rs23;
	mul.f64 	%fd43, %fd42, 0d3FD52F1A9FBE76C9;
	sub.f64 	%fd44, %fd41, %fd43;
	cvt.rn.f64.u16 	%fd45, %rs24;
	fma.rn.f64 	%fd46, %fd45, 0d3FE0000000000000, %fd44;
	add.f64 	%fd47, %fd46, 0d4060000000000000;
	cvt.f64.f32 	%fd48, %f5;
	add.f64 	%fd49, %fd47, %fd48;
	cvt.rn.f32.f64 	%f7, %fd49;
	mul.f64 	%fd50, %fd40, 0d3FE0000000000000;
	mul.f64 	%fd51, %fd42, 0d3FDAD0E560418937;
	sub.f64 	%fd52, %fd50, %fd51;
	mul.f64 	%fd53, %fd45, 0d3FB4BC6A7EF9DB23;
	sub.f64 	%fd54, %fd52, %fd53;
	add.f64 	%fd55, %fd54, 0d4060000000000000;
	cvt.f64.f32 	%fd56, %f6;
	add.f64 	%fd57, %fd55, %fd56;
	cvt.rn.f32.f64 	%f8, %fd57;
	cvt.rn.f64.u16 	%fd58, %rs27;
	mul.f64 	%fd59, %fd58, 0dBFC5A1CAC083126F;
	cvt.rn.f64.u16 	%fd60, %rs26;
	mul.f64 	%fd61, %fd60, 0d3FD52F1A9FBE76C9;
	sub.f64 	%fd62, %fd59, %fd61;
	cvt.rn.f64.u16 	%fd63, %rs29;
	fma.rn.f64 	%fd64, %fd63, 0d3FE0000000000000, %fd62;
	add.f64 	%fd65, %fd64, 0d4060000000000000;
	cvt.f64.f32 	%fd66, %f7;
	add.f64 	%fd67, %fd65, %fd66;
	cvt.rn.f32.f64 	%f9, %fd67;
	mul.f64 	%fd68, %fd58, 0d3FE0000000000000;
	mul.f64 	%fd69, %fd60, 0d3FDAD0E560418937;
	sub.f64 	%fd70, %fd68, %fd69;
	mul.f64 	%fd71, %fd63, 0d3FB4BC6A7EF9DB23;
	sub.f64 	%fd72, %fd70, %fd71;
	add.f64 	%fd73, %fd72, 0d4060000000000000;
	cvt.f64.f32 	%fd74, %f8;
	add.f64 	%fd75, %fd73, %fd74;
	cvt.rn.f32.f64 	%f10, %fd75;
	cvt.rn.f64.u16 	%fd76, %rs30;
	mul.f64 	%fd77, %fd76, 0dBFC5A1CAC083126F;
	cvt.rn.f64.u16 	%fd78, %rs25;
	mul.f64 	%fd79, %fd78, 0d3FD52F1A9FBE76C9;
	sub.f64 	%fd80, %fd77, %fd79;
	cvt.rn.f64.u16 	%fd81, %rs28;
	fma.rn.f64 	%fd82, %fd81, 0d3FE0000000000000, %fd80;
	add.f64 	%fd83, %fd82, 0d4060000000000000;
	cvt.f64.f32 	%fd84, %f9;
	add.f64 	%fd85, %fd83, %fd84;
	cvt.rn.f32.f64 	%f11, %fd85;
	mul.f64 	%fd86, %fd76, 0d3FE0000000000000;
	mul.f64 	%fd87, %fd78, 0d3FDAD0E560418937;
	sub.f64 	%fd88, %fd86, %fd87;
	mul.f64 	%fd89, %fd81, 0d3FB4BC6A7EF9DB23;
	sub.f64 	%fd90, %fd88, %fd89;
	add.f64 	%fd91, %fd90, 0d4060000000000000;
	cvt.f64.f32 	%fd92, %f10;
	add.f64 	%fd93, %fd91, %fd92;
	cvt.rn.f32.f64 	%f12, %fd93;
	add.s32 	%r45, %r15, %r1;
	mul.lo.s32 	%r46, %r45, %r55;
	add.s32 	%r47, %r46, %r4;
	mul.f32 	%f13, %f11, 0f3E800000;
	cvt.rni.s32.f32 	%r48, %f13;
	cvt.u64.u32 	%rd37, %r47;
	add.s64 	%rd38, %rd1, %rd37;
	st.global.u8 	[%rd38], %r48;
	mul.f32 	%f14, %f12, 0f3E800000;
	cvt.rni.s32.f32 	%r49, %f14;
	add.s32 	%r50, %r9, %r46;
	cvt.u64.u32 	%rd39, %r50;
	add.s64 	%rd40, %rd1, %rd39;
	st.global.u8 	[%rd40], %r49;
$L__BB0_7:
	ret;

}


// ===== COMPILED SASS (sm_100) =====

	.target	sm_100

	.elftype	@"ET_EXEC"


//--------------------- .note.nv.tkinfo           --------------------------
	.section	.note.nv.tkinfo,"",@"SHT_NOTE"
	.sectionflags	@"SHF_NOTE_NV_TKINFO"
	.tkinfo
        /*0018*/ 	.word	0x00000002
        /*0030*/ 	.string	""
        /*0030*/ 	.string	"ptxas"
        /*0030*/ 	.string	"Cuda compilation tools, release 13.0, V13.0.88"
        /*0030*/ 	.string	"Build cuda_13.0.r13.0/compiler.36424714_0"
        /*0030*/ 	.string	"-arch sm_100 -m 64 "



//--------------------- .note.nv.cuinfo           --------------------------
	.section	.note.nv.cuinfo,"",@"SHT_NOTE"
	.sectionflags	@"SHF_NOTE_NV_CUINFO"
        /*0018*/ 	.short	0x0002
        /*001a*/ 	.short	0x0064
        /*001c*/ 	.short	0x0082
	.zero		2


//--------------------- .nv.info                  --------------------------
	.section	.nv.info,"",@"SHT_CUDA_INFO"
	.align	4


	//----- nvinfo : EIATTR_REGCOUNT
	.align		4
        /*0000*/ 	.byte	0x04, 0x2f
        /*0002*/ 	.short	(.L_1 - .L_0)
	.align		4
.L_0:
        /*0004*/ 	.word	index@(BGRX_to_NV12)
        /*0008*/ 	.word	0x00000020


	//----- nvinfo : EIATTR_FRAME_SIZE
	.align		4
.L_1:
        /*000c*/ 	.byte	0x04, 0x11
        /*000e*/ 	.short	(.L_3 - .L_2)
	.align		4
.L_2:
        /*0010*/ 	.word	index@(BGRX_to_NV12)
        /*0014*/ 	.word	0x00000000


	//----- nvinfo : EIATTR_MIN_STACK_SIZE
	.align		4
.L_3:
        /*0018*/ 	.byte	0x04, 0x12
        /*001a*/ 	.short	(.L_5 - .L_4)
	.align		4
.L_4:
        /*001c*/ 	.word	index@(BGRX_to_NV12)
        /*0020*/ 	.word	0x00000000
.L_5:


//--------------------- .nv.compat                --------------------------
	.section	.nv.compat,"",@"SHT_CUDA_COMPAT_INFO"
	.align	4
        /*0000*/ 	.byte	0x02, 0x09, 0x00, 0x00, 0x02, 0x02, 0x01, 0x00, 0x02, 0x05, 0x05, 0x00, 0x03, 0x07, 0x01, 0x01
        /*0010*/ 	.byte	0x02, 0x03, 0x00, 0x00, 0x02, 0x06, 0x01, 0x00, 0x04, 0x0b, 0x08, 0x00, 0x01, 0x00, 0x00, 0x00
        /*0020*/ 	.byte	0x00, 0x00, 0x00, 0x00


//--------------------- .nv.info.BGRX_to_NV12     --------------------------
	.section	.nv.info.BGRX_to_NV12,"",@"SHT_CUDA_INFO"
	.sectionflags	@""
	.align	4


	//----- nvinfo : EIATTR_CUDA_API_VERSION
	.align		4
        /*0000*/ 	.byte	0x04, 0x37
        /*0002*/ 	.short	(.L_7 - .L_6)
.L_6:
        /*0004*/ 	.word	0x00000082


	//----- nvinfo : EIATTR_KPARAM_INFO
	.align		4
.L_7:
        /*0008*/ 	.byte	0x04, 0x17
        /*000a*/ 	.short	(.L_9 - .L_8)
.L_8:
        /*000c*/ 	.word	0x00000000
        /*0010*/ 	.short	0x0009
        /*0012*/ 	.short	0x0030
        /*0014*/ 	.byte	0x00, 0xf0, 0x11, 0x00


	//----- nvinfo : EIATTR_KPARAM_INFO
	.align		4
.L_9:
        /*0018*/ 	.byte	0x04, 0x17
        /*001a*/ 	.short	(.L_11 - .L_10)
.L_10:
        /*001c*/ 	.word	0x00000000
        /*0020*/ 	.short	0x0008
        /*0022*/ 	.short	0x002c
        /*0024*/ 	.byte	0x00, 0xf0, 0x11, 0x00


	//----- nvinfo : EIATTR_KPARAM_INFO
	.align		4
.L_11:
        /*0028*/ 	.byte	0x04, 0x17
        /*002a*/ 	.short	(.L_13 - .L_12)
.L_12:
        /*002c*/ 	.word	0x00000000
        /*0030*/ 	.short	0x0007
        /*0032*/ 	.short	0x0028
        /*0034*/ 	.byte	0x00, 0xf0, 0x11, 0x00


	//----- nvinfo : EIATTR_KPARAM_INFO
	.align		4
.L_13:
        /*0038*/ 	.byte	0x04, 0x17
        /*003a*/ 	.short	(.L_15 - .L_14)
.L_14:
        /*003c*/ 	.word	0x00000000
        /*0040*/ 	.short	0x0006
        /*0042*/ 	.short	0x0024
        /*0044*/ 	.byte	0x00, 0xf0, 0x11, 0x00


	//----- nvinfo : EIATTR_KPARAM_INFO
	.align		4
.L_15:
        /*0048*/ 	.byte	0x04, 0x17
        /*004a*/ 	.short	(.L_17 - .L_16)
.L_16:
        /*004c*/ 	.word	0x00000000
        /*0050*/ 	.short	0x0005
        /*0052*/ 	.short	0x0020
        /*0054*/ 	.byte	0x00, 0xf0, 0x11, 0x00


	//----- nvinfo : EIATTR_KPARAM_INFO
	.align		4
.L_17:
        /*0058*/ 	.byte	0x04, 0x17
        /*005a*/ 	.short	(.L_19 - .L_18)
.L_18:
        /*005c*/ 	.word	0x00000000
        /*0060*/ 	.short	0x0004
        /*0062*/ 	.short	0x0018
        /*0064*/ 	.byte	0x00, 0xf5, 0x21, 0x00


	//----- nvinfo : EIATTR_KPARAM_INFO
	.align		4
.L_19:
        /*0068*/ 	.byte	0x04, 0x17
        /*006a*/ 	.short	(.L_21 - .L_20)
.L_20:
        /*006c*/ 	.word	0x00000000
        /*0070*/ 	.short	0x0003
        /*0072*/ 	.short	0x0010
        /*0074*/ 	.byte	0x00, 0xf0, 0x11, 0x00


	//----- nvinfo : EIATTR_KPARAM_INFO
	.align		4
.L_21:
        /*0078*/ 	.byte	0x04, 0x17
        /*007a*/ 	.short	(.L_23 - .L_22)
.L_22:
        /*007c*/ 	.word	0x00000000
        /*0080*/ 	.short	0x0002
        /*0082*/ 	.short	0x000c
        /*0084*/ 	.byte	0x00, 0xf0, 0x11, 0x00


	//----- nvinfo : EIATTR_KPARAM_INFO
	.align		4
.L_23:
        /*0088*/ 	.byte	0x04, 0x17
        /*008a*/ 	.short	(.L_25 - .L_24)
.L_24:
        /*008c*/ 	.word	0x00000000
        /*0090*/ 	.short	0x0001
        /*0092*/ 	.short	0x0008
        /*0094*/ 	.byte	0x00, 0xf0, 0x11, 0x00


	//----- nvinfo : EIATTR_KPARAM_INFO
	.align		4
.L_25:
        /*0098*/ 	.byte	0x04, 0x17
        /*009a*/ 	.short	(.L_27 - .L_26)
.L_26:
        /*009c*/ 	.word	0x00000000
        /*00a0*/ 	.short	0x0000
        /*00a2*/ 	.short	0x0000
        /*00a4*/ 	.byte	0x00, 0xf5, 0x21, 0x00


	//----- nvinfo : EIATTR_SPARSE_MMA_MASK
	.align		4
.L_27:
        /*00a8*/ 	.byte	0x03, 0x50
        /*00aa*/ 	.short	0x0000


	//----- nvinfo : EIATTR_MAXREG_COUNT
	.align		4
        /*00ac*/ 	.byte	0x03, 0x1b
        /*00ae*/ 	.short	0x00ff


	//----- nvinfo : EIATTR_MERCURY_ISA_VERSION
	.align		4
        /*00b0*/ 	.byte	0x03, 0x5f
        /*00b2*/ 	.short	0x0101


	//----- nvinfo : EIATTR_VRC_CTA_INIT_COUNT
	.align		4
        /*00b4*/ 	.byte	0x02, 0x4a
	.zero		1
	.zero		1


	//----- nvinfo : EIATTR_EXIT_INSTR_OFFSETS
	.align		4
        /*00b8*/ 	.byte	0x04, 0x1c
        /*00ba*/ 	.short	(.L_29 - .L_28)


	//   ....[0]....
.L_28:
        /*00bc*/ 	.word	0x00000380


	//   ....[1]....
        /*00c0*/ 	.word	0x00001100


	//----- nvinfo : EIATTR_CRS_STACK_SIZE
	.align		4
.L_29:
        /*00c4*/ 	.byte	0x04, 0x1e
        /*00c6*/ 	.short	(.L_31 - .L_30)
.L_30:
        /*00c8*/ 	.word	0x00000000


	//----- nvinfo : EIATTR_CBANK_PARAM_SIZE
	.align		4
.L_31:
        /*00cc*/ 	.byte	0x03, 0x19
        /*00ce*/ 	.short	0x0034


	//----- nvinfo : EIATTR_PARAM_CBANK
	.align		4
        /*00d0*/ 	.byte	0x04, 0x0a
        /*00d2*/ 	.short	(.L_33 - .L_32)
	.align		4
.L_32:
        /*00d4*/ 	.word	index@(.nv.constant0.BGRX_to_NV12)
        /*00d8*/ 	.short	0x0380
        /*00da*/ 	.short	0x0034


	//----- nvinfo : EIATTR_SW_WAR
	.align		4
.L_33:
        /*00dc*/ 	.byte	0x04, 0x36
        /*00de*/ 	.short	(.L_35 - .L_34)
.L_34:
        /*00e0*/ 	.word	0x00000008
.L_35:


//--------------------- .nv.callgraph             --------------------------
	.section	.nv.callgraph,"",@"SHT_CUDA_CALLGRAPH"
	.align	4
	.sectionentsize	8
	.align		4
        /*0000*/ 	.word	0x00000000
	.align		4
        /*0004*/ 	.word	0xffffffff
	.align		4
        /*0008*/ 	.word	0x00000000
	.align		4
        /*000c*/ 	.word	0xfffffffe
	.align		4
        /*0010*/ 	.word	0x00000000
	.align		4
        /*0014*/ 	.word	0xfffffffd
	.align		4
        /*0018*/ 	.word	0x00000000
	.align		4
        /*001c*/ 	.word	0xfffffffc


//--------------------- .text.BGRX_to_NV12        --------------------------
	.section	.text.BGRX_to_NV12,"ax",@progbits
	.align	128
        .global         BGRX_to_NV12
        .type           BGRX_to_NV12,@function
        .size           BGRX_to_NV12,(.L_x_5 - BGRX_to_NV12)
        .other          BGRX_to_NV12,@"STO_CUDA_ENTRY STV_DEFAULT"
BGRX_to_NV12:
.text.BGRX_to_NV12:
[----:B------:R-:W-:Y:S01]  /*0000*/  LDC R1, c[0x0][0x37c] ;  /* 0x0000df00ff017b82 */ /* 0x000fe20000000800 */
[----:B------:R-:W0:Y:S01]  /*0010*/  LDCU.64 UR8, c[0x0][0x3a0] ;  /* 0x00007400ff0877ac */ /* 0x000e220008000a00 */
[----:B------:R-:W1:Y:S06]  /*0020*/  S2R R8, SR_TID.X ;  /* 0x0000000000087919 */ /* 0x000e6c0000002100 */
[----:B------:R-:W1:Y:S01]  /*0030*/  S2UR UR4, SR_CTAID.X ;  /* 0x00000000000479c3 */ /* 0x000e620000002500 */
[----:B------:R-:W2:Y:S01]  /*0040*/  LDCU.64 UR6, c[0x0][0x388] ;  /* 0x00007100ff0677ac */ /* 0x000ea20008000a00 */
[----:B------:R-:W3:Y:S06]  /*0050*/  S2R R10, SR_TID.Y ;  /* 0x00000000000a7919 */ /* 0x000eec0000002200 */
[----:B------:R-:W1:Y:S01]  /*0060*/  LDC R3, c[0x0][0x360] ;  /* 0x0000d800ff037b82 */ /* 0x000e620000000800 */
[----:B0-----:R-:W0:Y:S07]  /*0070*/  I2F.U32.RP R2, UR8 ;  /* 0x0000000800027d06 */ /* 0x001e2e0008209000 */
[----:B------:R-:W3:Y:S01]  /*0080*/  S2UR UR5, SR_CTAID.Y ;  /* 0x00000000000579c3 */ /* 0x000ee20000002600 */
[----:B------:R-:W-:-:S02]  /*0090*/  ISETP.NE.U32.AND P5, PT, RZ, UR8, PT ;  /* 0x00000008ff007c0c */ /* 0x000fc4000bfa5070 */
[----:B------:R-:W-:Y:S01]  /*00a0*/  ISETP.NE.U32.AND P2, PT, RZ, UR9, PT ;  /* 0x00000009ff007c0c */ /* 0x000fe2000bf45070 */
[----:B------:R-:W4:Y:S04]  /*00b0*/  I2F.U32.RP R0, UR9 ;  /* 0x0000000900007d06 */ /* 0x000f280008209000 */
[----:B------:R-:W3:Y:S04]  /*00c0*/  LDC R9, c[0x0][0x364] ;  /* 0x0000d900ff097b82 */ /* 0x000ee80000000800 */
[----:B0-----:R-:W0:Y:S08]  /*00d0*/  MUFU.RCP R2, R2 ;  /* 0x0000000200027308 */ /* 0x001e300000001000 */
[----:B----4-:R-:W4:Y:S01]  /*00e0*/  MUFU.RCP R0, R0 ;  /* 0x0000000000007308 */ /* 0x010f220000001000 */
[----:B0-----:R-:W-:-:S02]  /*00f0*/  VIADD R6, R2, 0xffffffe ;  /* 0x0ffffffe02067836 */ /* 0x001fc40000000000 */
[----:B-1----:R-:W-:Y:S01]  /*0100*/  IMAD R2, R3, UR4, R8 ;  /* 0x0000000403027c24 */ /* 0x002fe2000f8e0208 */
[----:B------:R-:W0:Y:S04]  /*0110*/  LDCU UR4, c[0x0][0x3ac] ;  /* 0x00007580ff0477ac */ /* 0x000e280008000800 */
[----:B------:R1:W5:Y:S01]  /*0120*/  F2I.FTZ.U32.TRUNC.NTZ R7, R6 ;  /* 0x0000000600077305 */ /* 0x000362000021f000 */
[----:B------:R-:W-:Y:S02]  /*0130*/  IMAD.SHL.U32 R2, R2, 0x2, RZ ;  /* 0x0000000202027824 */ /* 0x000fe400078e00ff */
[----:B----4-:R-:W-:-:S05]  /*0140*/  VIADD R4, R0, 0xffffffe ;  /* 0x0ffffffe00047836 */ /* 0x010fca0000000000 */
[----:B------:R4:W2:Y:S01]  /*0150*/  F2I.FTZ.U32.TRUNC.NTZ R5, R4 ;  /* 0x0000000400057305 */ /* 0x0008a2000021f000 */
[----:B-1----:R-:W-:Y:S02]  /*0160*/  HFMA2 R6, -RZ, RZ, 0, 0 ;  /* 0x00000000ff067431 */ /* 0x002fe400000001ff */
[----:B-----5:R-:W-:Y:S02]  /*0170*/  IMAD.MOV R11, RZ, RZ, -R7 ;  /* 0x000000ffff0b7224 */ /* 0x020fe400078e0a07 */
[----:B----4-:R-:W-:Y:S02]  /*0180*/  IMAD.MOV.U32 R4, RZ, RZ, RZ ;  /* 0x000000ffff047224 */ /* 0x010fe400078e00ff */
[----:B------:R-:W-:Y:S01]  /*0190*/  IMAD R3, R11, UR8, RZ ;  /* 0x000000080b037c24 */ /* 0x000fe2000f8e02ff */
[----:B--2---:R-:W-:-:S05]  /*01a0*/  IADD3 R0, PT, PT, RZ, -R5, RZ ;  /* 0x80000005ff007210 */ /* 0x004fca0007ffe0ff */
[----:B------:R-:W-:Y:S02]  /*01b0*/  IMAD.MOV.U32 R8, RZ, RZ, R0 ;  /* 0x000000ffff087224 */ /* 0x000fe400078e0000 */
[----:B---3--:R-:W-:Y:S01]  /*01c0*/  IMAD R0, R9, UR5, R10 ;  /* 0x0000000509007c24 */ /* 0x008fe2000f8e020a */
[----:B------:R-:W1:Y:S01]  /*01d0*/  LDCU UR5, c[0x0][0x3b0] ;  /* 0x00007600ff0577ac */ /* 0x000e620008000800 */
[----:B------:R-:W-:-:S04]  /*01e0*/  IMAD.HI.U32 R9, R7, R3, R6 ;  /* 0x0000000307097227 */ /* 0x000fc800078e0006 */
[----:B------:R-:W-:Y:S02]  /*01f0*/  IMAD R6, R2, UR6, RZ ;  /* 0x0000000602067c24 */ /* 0x000fe4000f8e02ff */
[----:B------:R-:W-:Y:S02]  /*0200*/  IMAD R3, R8, UR9, RZ ;  /* 0x0000000908037c24 */ /* 0x000fe4000f8e02ff */
[----:B------:R-:W-:Y:S02]  /*0210*/  IMAD.SHL.U32 R7, R0, 0x2, RZ ;  /* 0x0000000200077824 */ /* 0x000fe400078e00ff */
[----:B------:R-:W-:-:S04]  /*0220*/  IMAD.HI.U32 R9, R9, R6, RZ ;  /* 0x0000000609097227 */ /* 0x000fc800078e00ff */
[----:B------:R-:W-:Y:S01]  /*0230*/  IMAD.HI.U32 R4, R5, R3, R4 ;  /* 0x0000000305047227 */ /* 0x000fe200078e0004 */
[----:B------:R-:W-:-:S03]  /*0240*/  IADD3 R5, PT, PT, -R9, RZ, RZ ;  /* 0x000000ff09057210 */ /* 0x000fc60007ffe1ff */
[----:B------:R-:W-:Y:S02]  /*0250*/  IMAD R3, R7, UR7, RZ ;  /* 0x0000000707037c24 */ /* 0x000fe4000f8e02ff */
[----:B------:R-:W-:Y:S02]  /*0260*/  IMAD R6, R5, UR8, R6 ;  /* 0x0000000805067c24 */ /* 0x000fe4000f8e0206 */
[----:B------:R-:W-:-:S03]  /*0270*/  IMAD.HI.U32 R4, R4, R3, RZ ;  /* 0x0000000304047227 */ /* 0x000fc600078e00ff */
[----:B------:R-:W-:Y:S01]  /*0280*/  ISETP.GE.U32.AND P3, PT, R6, UR8, PT ;  /* 0x0000000806007c0c */ /* 0x000fe2000bf66070 */
[----:B------:R-:W-:-:S04]  /*0290*/  IMAD.MOV R8, RZ, RZ, -R4 ;  /* 0x000000ffff087224 */ /* 0x000fc800078e0a04 */
[----:B------:R-:W-:-:S05]  /*02a0*/  IMAD R3, R8, UR9, R3 ;  /* 0x0000000908037c24 */ /* 0x000fca000f8e0203 */
[----:B------:R-:W-:-:S03]  /*02b0*/  ISETP.GE.U32.AND P0, PT, R3, UR9, PT ;  /* 0x0000000903007c0c */ /* 0x000fc6000bf06070 */
[----:B------:R-:W-:Y:S02]  /*02c0*/  @P3 VIADD R6, R6, -UR8 ;  /* 0x8000000806063c36 */ /* 0x000fe40008000000 */
[----:B------:R-:W-:-:S03]  /*02d0*/  @P3 VIADD R9, R9, 0x1 ;  /* 0x0000000109093836 */ /* 0x000fc60000000000 */
[----:B------:R-:W-:-:S05]  /*02e0*/  ISETP.GE.U32.AND P4, PT, R6, UR8, PT ;  /* 0x0000000806007c0c */ /* 0x000fca000bf86070 */
[----:B------:R-:W-:Y:S01]  /*02f0*/  @P0 IADD3 R3, PT, PT, R3, -UR9, RZ ;  /* 0x8000000903030c10 */ /* 0x000fe2000fffe0ff */
[----:B------:R-:W-:-:S03]  /*0300*/  @P0 VIADD R4, R4, 0x1 ;  /* 0x0000000104040836 */ /* 0x000fc60000000000 */
[----:B------:R-:W-:-:S04]  /*0310*/  ISETP.GE.U32.AND P1, PT, R3, UR9, PT ;  /* 0x0000000903007c0c */ /* 0x000fc8000bf26070 */
[----:B------:R-:W-:Y:S02]  /*0320*/  @P4 IADD3 R9, PT, PT, R9, 0x1, RZ ;  /* 0x0000000109094810 */ /* 0x000fe40007ffe0ff */
[----:B------:R-:W-:-:S04]  /*0330*/  @!P5 LOP3.LUT R9, RZ, UR8, RZ, 0x33, !PT ;  /* 0x00000008ff09dc12 */ /* 0x000fc8000f8e33ff */
[----:B0-----:R-:W-:-:S03]  /*0340*/  ISETP.GE.U32.AND P0, PT, R9, UR4, PT ;  /* 0x0000000409007c0c */ /* 0x001fc6000bf06070 */
[----:B------:R-:W-:Y:S01]  /*0350*/  @P1 VIADD R4, R4, 0x1 ;  /* 0x0000000104041836 */ /* 0x000fe20000000000 */
[----:B------:R-:W-:-:S04]  /*0360*/  @!P2 LOP3.LUT R4, RZ, UR9, RZ, 0x33, !PT ;  /* 0x00000009ff04ac12 */ /* 0x000fc8000f8e33ff */
[----:B-1----:R-:W-:-:S13]  /*0370*/  ISETP.GE.U32.OR P0, PT, R4, UR5, P0 ;  /* 0x0000000504007c0c */ /* 0x002fda0008706470 */
[----:B------:R-:W-:Y:S05]  /*0380*/  @P0 EXIT ;  /* 0x000000000000094d */ /* 0x000fea0003800000 */
[----:B------:R-:W0:Y:S01]  /*0390*/  LDCU UR8, c[0x0][0x390] ;  /* 0x00007200ff0877ac */ /* 0x000e220008000800 */
[----:B------:R-:W-:Y:S01]  /*03a0*/  IMAD.SHL.U32 R9, R9, 0x4, RZ ;  /* 0x0000000409097824 */ /* 0x000fe200078e00ff */
[----:B------:R-:W1:Y:S01]  /*03b0*/  LDCU.64 UR10, c[0x0][0x380] ;  /* 0x00007000ff0a77ac */ /* 0x000e620008000a00 */
[----:B------:R-:W2:Y:S01]  /*03c0*/  LDCU.64 UR4, c[0x0][0x358] ;  /* 0x00006b00ff0477ac */ /* 0x000ea20008000a00 */
[----:B------:R-:W-:Y:S01]  /*03d0*/  UMOV UR14, 0x39581062 ;  /* 0x39581062000e7882 */ /* 0x000fe20000000000 */
[----:B------:R-:W-:Y:S01]  /*03e0*/  UMOV UR15, 0x3fe2c8b4 ;  /* 0x3fe2c8b4000f7882 */ /* 0x000fe20000000000 */
[----:B------:R-:W-:Y:S01]  /*03f0*/  UMOV UR16, 0xe5604189 ;  /* 0xe560418900107882 */ /* 0x000fe20000000000 */
[----:B------:R-:W-:Y:S01]  /*0400*/  UMOV UR17, 0x3fd322d0 ;  /* 0x3fd322d000117882 */ /* 0x000fe20000000000 */
[----:B------:R-:W-:Y:S01]  /*0410*/  UMOV UR18, 0x9fbe76c9 ;  /* 0x9fbe76c900127882 */ /* 0x000fe20000000000 */
[----:B------:R-:W-:Y:S01]  /*0420*/  UMOV UR19, 0x3fbd2f1a ;  /* 0x3fbd2f1a00137882 */ /* 0x000fe20000000000 */
[----:B0-----:R-:W-:Y:S01]  /*0430*/  IMAD R24, R4, UR8, R9 ;  /* 0x0000000804187c24 */ /* 0x001fe2000f8e0209 */
[----:B------:R-:W0:Y:S03]  /*0440*/  LDCU UR12, c[0x0][0x3a8] ;  /* 0x00007500ff0c77ac */ /* 0x000e260008000800 */
[C---:B------:R-:W-:Y:S01]  /*0450*/  VIADD R14, R24.reuse, 0x2 ;  /* 0x00000002180e7836 */ /* 0x040fe20000000000 */
[----:B------:R-:W-:Y:S01]  /*0460*/  IADD3 R16, PT, PT, R24, 0x1, RZ ;  /* 0x0000000118107810 */ /* 0x000fe20007ffe0ff */
[----:B------:R-:W3:Y:S03]  /*0470*/  LDCU.64 UR20, c[0x0][0x398] ;  /* 0x00007300ff1477ac */ /* 0x000ee60008000a00 */
[----:B-1----:R-:W-:-:S05]  /*0480*/  IADD3 R16, P0, PT, R16, UR10, RZ ;  /* 0x0000000a10107c10 */ /* 0x002fca000ff1e0ff */
[----:B------:R-:W-:Y:S01]  /*0490*/  IMAD.X R17, RZ, RZ, UR11, P0 ;  /* 0x0000000bff117e24 */ /* 0x000fe200080e06ff */
[----:B------:R-:W-:-:S04]  /*04a0*/  IADD3 R14, P0, PT, R14, UR10, RZ ;  /* 0x0000000a0e0e7c10 */ /* 0x000fc8000ff1e0ff */
[----:B--2---:R-:W2:Y:S01]  /*04b0*/  LDG.E.U8 R3, desc[UR4][R16.64] ;  /* 0x0000000410037981 */ /* 0x004ea2000c1e1100 */
[----:B------:R-:W-:Y:S02]  /*04c0*/  IADD3.X R15, PT, PT, RZ, UR11, RZ, P0, !PT ;  /* 0x0000000bff0f7c10 */ /* 0x000fe400087fe4ff */
[----:B------:R-:W-:-:S03]  /*04d0*/  IADD3 R18, P0, PT, R24, UR10, RZ ;  /* 0x0000000a18127c10 */ /* 0x000fc6000ff1e0ff */
[----:B------:R-:W4:Y:S02]  /*04e0*/  LDG.E.U8 R4, desc[UR4][R14.64] ;  /* 0x000000040e047981 */ /* 0x000f24000c1e1100 */
[----:B------:R-:W-:-:S05]  /*04f0*/  IMAD.X R19, RZ, RZ, UR11, P0 ;  /* 0x0000000bff137e24 */ /* 0x000fca00080e06ff */
[----:B------:R1:W5:Y:S01]  /*0500*/  LDG.E.U8 R5, desc[UR4][R18.64] ;  /* 0x0000000412057981 */ /* 0x000362000c1e1100 */
[C---:B0-----:R-:W-:Y:S01]  /*0510*/  IMAD R23, R7.reuse, UR12, R2 ;  /* 0x0000000c07177c24 */ /* 0x041fe2000f8e0202 */
[----:B------:R-:W-:Y:S01]  /*0520*/  IADD3 R6, PT, PT, R2, 0x1, RZ ;  /* 0x0000000102067810 */ /* 0x000fe20007ffe0ff */
[----:B------:R-:W-:Y:S01]  /*0530*/  VIADD R7, R7, 0x1 ;  /* 0x0000000107077836 */ /* 0x000fe20000000000 */
[----:B------:R-:W-:Y:S02]  /*0540*/  BSSY.RECONVERGENT B0, `(.L_x_0) ;  /* 0x000002d000007945 */ /* 0x000fe40003800200 */
[----:B---3--:R-:W-:Y:S02]  /*0550*/  IADD3 R20, P0, PT, R23, UR20, RZ ;  /* 0x0000001417147c10 */ /* 0x008fe4000ff1e0ff */
[----:B------:R-:W-:-:S03]  /*0560*/  ISETP.GE.U32.AND P1, PT, R7, UR7, PT ;  /* 0x0000000707007c0c */ /* 0x000fc6000bf26070 */
[----:B------:R-:W-:Y:S01]  /*0570*/  IMAD.X R21, RZ, RZ, UR21, P0 ;  /* 0x00000015ff157e24 */ /* 0x000fe200080e06ff */
[----:B------:R-:W-:Y:S01]  /*0580*/  ISETP.GE.U32.AND P0, PT, R6, UR6, PT ;  /* 0x0000000606007c0c */ /* 0x000fe2000bf06070 */
[----:B--2---:R-:W0:Y:S01]  /*0590*/  I2F.F64.U16 R10, R3 ;  /* 0x00000003000a7312 */ /* 0x004e220000101800 */
[----:B-1----:R-:W-:-:S07]  /*05a0*/  PRMT R19, R3, 0x7610, R19 ;  /* 0x0000761003137816 */ /* 0x002fce0000000013 */
[----:B----4-:R-:W1:Y:S01]  /*05b0*/  I2F.F64.U16 R8, R4 ;  /* 0x0000000400087312 */ /* 0x010e620000101800 */
[----:B-----5:R-:W-:Y:S01]  /*05c0*/  PRMT R7, R5, 0x7610, R7 ;  /* 0x0000761005077816 */ /* 0x020fe20000000007 */
[----:B0-----:R-:W-:-:S06]  /*05d0*/  DMUL R10, R10, UR14 ;  /* 0x0000000e0a0a7c28 */ /* 0x001fcc0008000000 */
[----:B------:R-:W0:Y:S01]  /*05e0*/  I2F.F64.U16 R12, R5 ;  /* 0x00000005000c7312 */ /* 0x000e220000101800 */
[----:B------:R-:W-:Y:S01]  /*05f0*/  PRMT R18, R7, 0x7610, R18 ;  /* 0x0000761007127816 */ /* 0x000fe20000000012 */
[----:B-1----:R-:W-:Y:S02]  /*0600*/  DFMA R8, R8, UR16, R10 ;  /* 0x0000001008087c2b */ /* 0x002fe4000800000a */
[----:B------:R-:W-:-:S06]  /*0610*/  PRMT R11, R3, 0x7610, R11 ;  /* 0x00007610030b7816 */ /* 0x000fcc000000000b */
[----:B0-----:R-:W-:-:S08]  /*0620*/  DFMA R8, R12, UR18, R8 ;  /* 0x000000120c087c2b */ /* 0x001fd00008000008 */
[----:B------:R-:W-:-:S06]  /*0630*/  DADD R8, RZ, R8 ;  /* 0x00000000ff087229 */ /* 0x000fcc0000000008 */
[----:B------:R0:W1:Y:S04]  /*0640*/  F2F.F32.F64 R10, R8 ;  /* 0x00000008000a7310 */ /* 0x0000680000301000 */
[----:B0-----:R-:W-:Y:S02]  /*0650*/  PRMT R8, R5, 0x7610, R8 ;  /* 0x0000761005087816 */ /* 0x001fe40000000008 */
[C---:B------:R-:W-:Y:S02]  /*0660*/  PRMT R9, R4.reuse, 0x7610, R9 ;  /* 0x0000761004097816 */ /* 0x040fe40000000009 */
[----:B-1----:R0:W1:Y:S02]  /*0670*/  F2I.NTZ R13, R10 ;  /* 0x0000000a000d7305 */ /* 0x0020640000203100 */
[----:B0-----:R-:W-:Y:S01]  /*0680*/  PRMT R10, R4, 0x7610, R10 ;  /* 0x00007610040a7816 */ /* 0x001fe2000000000a */
[----:B-1----:R0:W-:Y:S01]  /*0690*/  STG.E.U8 desc[UR4][R20.64], R13 ;  /* 0x0000000d14007986 */ /* 0x0021e2000c101104 */
[----:B------:R-:W-:Y:S05]  /*06a0*/  @P0 BRA `(.L_x_1) ;  /* 0x0000000000580947 */ /* 0x000fea0003800000 */
[C---:B------:R-:W-:Y:S01]  /*06b0*/  VIADD R12, R24.reuse, 0x5 ;  /* 0x00000005180c7836 */ /* 0x040fe20000000000 */
[----:B------:R-:W-:-:S04]  /*06c0*/  IADD3 R28, PT, PT, R24, 0x6, RZ ;  /* 0x00000006181c7810 */ /* 0x000fc80007ffe0ff */
[----:B------:R-:W-:-:S05]  /*06d0*/  IADD3 R12, P2, PT, R12, UR10, RZ ;  /* 0x0000000a0c0c7c10 */ /* 0x000fca000ff5e0ff */
[----:B0-----:R-:W-:Y:S01]  /*06e0*/  IMAD.X R13, RZ, RZ, UR11, P2 ;  /* 0x0000000bff0d7e24 */ /* 0x001fe200090e06ff */
[----:B------:R-:W-:Y:S01]  /*06f0*/  IADD3 R28, P2, PT, R28, UR10, RZ ;  /* 0x0000000a1c1c7c10 */ /* 0x000fe2000ff5e0ff */
[----:B------:R-:W-:-:S03]  /*0700*/  VIADD R26, R24, 0x4 ;  /* 0x00000004181a7836 */ /* 0x000fc60000000000 */
[----:B------:R-:W2:Y:S01]  /*0710*/  LDG.E.U8 R19, desc[UR4][R12.64] ;  /* 0x000000040c137981 */ /* 0x000ea2000c1e1100 */
[----:B------:R-:W-:Y:S02]  /*0720*/  IADD3.X R29, PT, PT, RZ, UR11, RZ, P2, !PT ;  /* 0x0000000bff1d7c10 */ /* 0x000fe400097fe4ff */
[----:B------:R-:W-:-:S03]  /*0730*/  IADD3 R26, P2, PT, R26, UR10, RZ ;  /* 0x0000000a1a1a7c10 */ /* 0x000fc6000ff5e0ff */
[----:B------:R-:W3:Y:S02]  /*0740*/  LDG.E.U8 R10, desc[UR4][R28.64] ;  /* 0x000000041c0a7981 */ /* 0x000ee4000c1e1100 */
[----:B------:R-:W-:-:S05]  /*0750*/  IMAD.X R27, RZ, RZ, UR11, P2 ;  /* 0x0000000bff1b7e24 */ /* 0x000fca00090e06ff */
[----:B------:R-:W4:Y:S01]  /*0760*/  LDG.E.U8 R8, desc[UR4][R26.64] ;  /* 0x000000041a087981 */ /* 0x000f22000c1e1100 */
[----:B--2---:R-:W0:Y:S08]  /*0770*/  I2F.F64.U16 R14, R19 ;  /* 0x00000013000e7312 */ /* 0x004e300000101800 */
[----:B---3--:R-:W1:Y:S01]  /*0780*/  I2F.F64.U16 R16, R10 ;  /* 0x0000000a00107312 */ /* 0x008e620000101800 */
[----:B0-----:R-:W-:-:S07]  /*0790*/  DMUL R14, R14, UR14 ;  /* 0x0000000e0e0e7c28 */ /* 0x001fce0008000000 */
[----:B----4-:R-:W0:Y:S01]  /*07a0*/  I2F.F64.U16 R12, R8 ;  /* 0x00000008000c7312 */ /* 0x010e220000101800 */
[----:B-1----:R-:W-:-:S08]  /*07b0*/  DFMA R14, R16, UR16, R14 ;  /* 0x00000010100e7c2b */ /* 0x002fd0000800000e */
[----:B0-----:R-:W-:-:S08]  /*07c0*/  DFMA R12, R12, UR18, R14 ;  /* 0x000000120c0c7c2b */ /* 0x001fd0000800000e */
[----:B------:R-:W-:-:S10]  /*07d0*/  DADD R12, RZ, R12 ;  /* 0x00000000ff0c7229 */ /* 0x000fd4000000000c */
[----:B------:R-:W0:Y:S08]  /*07e0*/  F2F.F32.F64 R12, R12 ;  /* 0x0000000c000c7310 */ /* 0x000e300000301000 */
[----:B0-----:R-:W0:Y:S02]  /*07f0*/  F2I.NTZ R15, R12 ;  /* 0x0000000c000f7305 */ /* 0x001e240000203100 */
[----:B0-----:R1:W-:Y:S02]  /*0800*/  STG.E.U8 desc[UR4][R20.64+0x1], R15 ;  /* 0x0000010f14007986 */ /* 0x0013e4000c101104 */
.L_x_1:
[----:B------:R-:W-:Y:S05]  /*0810*/  BSYNC.RECONVERGENT B0 ;  /* 0x0000000000007941 */ /* 0x000fea0003800200 */
.L_x_0:
[----:B------:R-:W-:Y:S01]  /*0820*/  BSSY.RECONVERGENT B0, `(.L_x_2) ;  /* 0x0000038000007945 */ /* 0x000fe20003800200 */
[----:B01----:R-:W-:Y:S02]  /*0830*/  PRMT R20, R9, 0x7610, R20 ;  /* 0x0000761009147816 */ /* 0x003fe40000000014 */
[----:B------:R-:W-:Y:S01]  /*0840*/  PRMT R21, R11, 0x7610, R21 ;  /* 0x000076100b157816 */ /* 0x000fe20000000015 */
[----:B------:R-:W-:Y:S06]  /*0850*/  @P1 BRA `(.L_x_3) ;  /* 0x0000000000d01947 */ /* 0x000fec0003800000 */
[C---:B------:R-:W-:Y:S02]  /*0860*/  VIADD R22, R24.reuse, UR8 ;  /* 0x0000000818167c36 */ /* 0x040fe40008000000 */
[----:B------:R-:W-:-:S03]  /*0870*/  VIADD R26, R24, 0x2 ;  /* 0x00000002181a7836 */ /* 0x000fc60000000000 */
[----:B------:R-:W-:Y:S01]  /*0880*/  IADD3 R28, PT, PT, R22, 0x1, RZ ;  /* 0x00000001161c7810 */ /* 0x000fe20007ffe0ff */
[----:B------:R-:W-:-:S03]  /*0890*/  VIADD R26, R26, UR8 ;  /* 0x000000081a1a7c36 */ /* 0x000fc60008000000 */
[----:B------:R-:W-:-:S04]  /*08a0*/  IADD3 R28, P1, PT, R28, UR10, RZ ;  /* 0x0000000a1c1c7c10 */ /* 0x000fc8000ff3e0ff */
[----:B------:R-:W-:Y:S02]  /*08b0*/  IADD3.X R29, PT, PT, RZ, UR11, RZ, P1, !PT ;  /* 0x0000000bff1d7c10 */ /* 0x000fe40008ffe4ff */
[----:B------:R-:W-:-:S03]  /*08c0*/  IADD3 R26, P1, PT, R26, UR10, RZ ;  /* 0x0000000a1a1a7c10 */ /* 0x000fc6000ff3e0ff */
[----:B------:R-:W2:Y:S02]  /*08d0*/  LDG.E.U8 R21, desc[UR4][R28.64] ;  /* 0x000000041c157981 */ /* 0x000ea4000c1e1100 */
[----:B------:R-:W-:Y:S01]  /*08e0*/  IMAD.X R27, RZ, RZ, UR11, P1 ;  /* 0x0000000bff1b7e24 */ /* 0x000fe200088e06ff */
[----:B------:R-:W-:-:S04]  /*08f0*/  IADD3 R24, P1, PT, R22, UR10, RZ ;  /* 0x0000000a16187c10 */ /* 0x000fc8000ff3e0ff */
[----:B------:R-:W3:Y:S01]  /*0900*/  LDG.E.U8 R9, desc[UR4][R26.64] ;  /* 0x000000041a097981 */ /* 0x000ee2000c1e1100 */
[----:B------:R-:W-:-:S05]  /*0910*/  IMAD.X R25, RZ, RZ, UR11, P1 ;  /* 0x0000000bff197e24 */ /* 0x000fca00088e06ff */
[----:B------:R-:W4:Y:S01]  /*0920*/  LDG.E.U8 R18, desc[UR4][R24.64] ;  /* 0x0000000418127981 */ /* 0x000f22000c1e1100 */
[----:B------:R-:W-:Y:S01]  /*0930*/  IADD3 R23, PT, PT, R23, UR12, RZ ;  /* 0x0000000c17177c10 */ /* 0x000fe2000fffe0ff */
[----:B--2---:R-:W0:Y:S08]  /*0940*/  I2F.F64.U16 R14, R21 ;  /* 0x00000015000e7312 */ /* 0x004e300000101800 */
[----:B---3--:R-:W1:Y:S01]  /*0950*/  I2F.F64.U16 R12, R9 ;  /* 0x00000009000c7312 */ /* 0x008e620000101800 */
[----:B0-----:R-:W-:-:S07]  /*0960*/  DMUL R14, R14, UR14 ;  /* 0x0000000e0e0e7c28 */ /* 0x001fce0008000000 */
[----:B----4-:R-:W0:Y:S01]  /*0970*/  I2F.F64.U16 R16, R18 ;  /* 0x0000001200107312 */ /* 0x010e220000101800 */
[----:B-1----:R-:W-:Y:S01]  /*0980*/  DFMA R12, R12, UR16, R14 ;  /* 0x000000100c0c7c2b */ /* 0x002fe2000800000e */
[----:B------:R-:W-:-:S05]  /*0990*/  IADD3 R14, P1, PT, R23, UR20, RZ ;  /* 0x00000014170e7c10 */ /* 0x000fca000ff3e0ff */
[----:B------:R-:W-:Y:S02]  /*09a0*/  IMAD.X R15, RZ, RZ, UR21, P1 ;  /* 0x00000015ff0f7e24 */ /* 0x000fe400088e06ff */
[----:B0-----:R-:W-:-:S08]  /*09b0*/  DFMA R12, R16, UR18, R12 ;  /* 0x00000012100c7c2b */ /* 0x001fd0000800000c */
[----:B------:R-:W-:-:S10]  /*09c0*/  DADD R12, RZ, R12 ;  /* 0x00000000ff0c7229 */ /* 0x000fd4000000000c */
[----:B------:R-:W0:Y:S08]  /*09d0*/  F2F.F32.F64 R12, R12 ;  /* 0x0000000c000c7310 */ /* 0x000e300000301000 */
[----:B0-----:R-:W0:Y:S02]  /*09e0*/  F2I.NTZ R17, R12 ;  /* 0x0000000c00117305 */ /* 0x001e240000203100 */
[----:B0-----:R0:W-:Y:S01]  /*09f0*/  STG.E.U8 desc[UR4][R14.64], R17 ;  /* 0x000000110e007986 */ /* 0x0011e2000c101104 */
[----:B------:R-:W-:Y:S05]  /*0a00*/  @P0 BRA `(.L_x_3) ;  /* 0x0000000000640947 */ /* 0x000fea0003800000 */
[C---:B------:R-:W-:Y:S01]  /*0a10*/  VIADD R28, R22.reuse, 0x5 ;  /* 0x00000005161c7836 */ /* 0x040fe20000000000 */
[----:B------:R-:W-:-:S04]  /*0a20*/  IADD3 R26, PT, PT, R22, 0x6, RZ ;  /* 0x00000006161a7810 */ /* 0x000fc80007ffe0ff */
[----:B------:R-:W-:-:S05]  /*0a30*/  IADD3 R28, P0, PT, R28, UR10, RZ ;  /* 0x0000000a1c1c7c10 */ /* 0x000fca000ff1e0ff */
[----:B------:R-:W-:Y:S01]  /*0a40*/  IMAD.X R29, RZ, RZ, UR11, P0 ;  /* 0x0000000bff1d7e24 */ /* 0x000fe200080e06ff */
[----:B------:R-:W-:Y:S01]  /*0a50*/  IADD3 R26, P0, PT, R26, UR10, RZ ;  /* 0x0000000a1a1a7c10 */ /* 0x000fe2000ff1e0ff */
[----:B------:R-:W-:-:S03]  /*0a60*/  VIADD R22, R22, 0x4 ;  /* 0x0000000416167836 */ /* 0x000fc60000000000 */
[----:B------:R-:W0:Y:S01]  /*0a70*/  LDG.E.U8 R11, desc[UR4][R28.64] ;  /* 0x000000041c0b7981 */ /* 0x000e22000c1e1100 */
[----:B------:R-:W-:Y:S02]  /*0a80*/  IADD3.X R27, PT, PT, RZ, UR11, RZ, P0, !PT ;  /* 0x0000000bff1b7c10 */ /* 0x000fe400087fe4ff */
[----:B------:R-:W-:-:S03]  /*0a90*/  IADD3 R24, P0, PT, R22, UR10, RZ ;  /* 0x0000000a16187c10 */ /* 0x000fc6000ff1e0ff */
[----:B------:R-:W2:Y:S02]  /*0aa0*/  LDG.E.U8 R20, desc[UR4][R26.64] ;  /* 0x000000041a147981 */ /* 0x000ea4000c1e1100 */
[----:B------:R-:W-:-:S05]  /*0ab0*/  IMAD.X R25, RZ, RZ, UR11, P0 ;  /* 0x0000000bff197e24 */ /* 0x000fca00080e06ff */
[----:B------:R-:W3:Y:S01]  /*0ac0*/  LDG.E.U8 R7, desc[UR4][R24.64] ;  /* 0x0000000418077981 */ /* 0x000ee2000c1e1100 */
[----:B0-----:R-:W0:Y:S08]  /*0ad0*/  I2F.F64.U16 R14, R11 ;  /* 0x0000000b000e7312 */ /* 0x001e300000101800 */
[----:B--2---:R-:W1:Y:S01]  /*0ae0*/  I2F.F64.U16 R12, R20 ;  /* 0x00000014000c7312 */ /* 0x004e620000101800 */
[----:B0-----:R-:W-:-:S07]  /*0af0*/  DMUL R14, R14, UR14 ;  /* 0x0000000e0e0e7c28 */ /* 0x001fce0008000000 */
[----:B---3--:R-:W0:Y:S01]  /*0b00*/  I2F.F64.U16 R16, R7 ;  /* 0x0000000700107312 */ /* 0x008e220000101800 */
[----:B-1----:R-:W-:Y:S01]  /*0b10*/  DFMA R12, R12, UR16, R14 ;  /* 0x000000100c0c7c2b */ /* 0x002fe2000800000e */
[----:B------:R-:W-:-:S05]  /*0b20*/  VIADD R14, R23, 0x1 ;  /* 0x00000001170e7836 */ /* 0x000fca0000000000 */
[----:B------:R-:W-:Y:S02]  /*0b30*/  IADD3 R14, P0, PT, R14, UR20, RZ ;  /* 0x000000140e0e7c10 */ /* 0x000fe4000ff1e0ff */
[----:B0-----:R-:W-:Y:S02]  /*0b40*/  DFMA R12, R16, UR18, R12 ;  /* 0x00000012100c7c2b */ /* 0x001fe4000800000c */
[----:B------:R-:W-:-:S06]  /*0b50*/  IADD3.X R15, PT, PT, RZ, UR21, RZ, P0, !PT ;  /* 0x00000015ff0f7c10 */ /* 0x000fcc00087fe4ff */
[----:B------:R-:W-:-:S10]  /*0b60*/  DADD R12, RZ, R12 ;  /* 0x00000000ff0c7229 */ /* 0x000fd4000000000c */
[----:B------:R-:W0:Y:S08]  /*0b70*/  F2F.F32.F64 R12, R12 ;  /* 0x0000000c000c7310 */ /* 0x000e300000301000 */
[----:B0-----:R-:W0:Y:S02]  /*0b80*/  F2I.NTZ R17, R12 ;  /* 0x0000000c00117305 */ /* 0x001e240000203100 */
[----:B0-----:R1:W-:Y:S02]  /*0b90*/  STG.E.U8 desc[UR4][R14.64], R17 ;  /* 0x000000110e007986 */ /* 0x0013e4000c101104 */
.L_x_3:
[----:B------:R-:W-:Y:S05]  /*0ba0*/  BSYNC.RECONVERGENT B0 ;  /* 0x0000000000007941 */ /* 0x000fea0003800200 */
.L_x_2:
[----:B------:R-:W2:Y:S01]  /*0bb0*/  I2F.F64.U16 R12, R3 ;  /* 0x00000003000c7312 */ /* 0x000ea20000101800 */
[----:B------:R-:W-:Y:S01]  /*0bc0*/  UMOV UR6, 0x9fbe76c9 ;  /* 0x9fbe76c900067882 */ /* 0x000fe20000000000 */
[----:B------:R-:W-:Y:S01]  /*0bd0*/  UMOV UR7, 0x3fd52f1a ;  /* 0x3fd52f1a00077882 */ /* 0x000fe20000000000 */
[----:B------:R-:W-:Y:S01]  /*0be0*/  UMOV UR22, 0xc083126f ;  /* 0xc083126f00167882 */ /* 0x000fe20000000000 */
[----:B------:R-:W-:Y:S01]  /*0bf0*/  UMOV UR23, 0x3fc5a1ca ;  /* 0x3fc5a1ca00177882 */ /* 0x000fe20000000000 */
[----:B------:R-:W-:Y:S01]  /*0c00*/  UMOV UR24, 0x60418937 ;  /* 0x6041893700187882 */ /* 0x000fe20000000000 */
[----:B------:R-:W-:Y:S01]  /*0c10*/  UMOV UR25, 0x3fdad0e5 ;  /* 0x3fdad0e500197882 */ /* 0x000fe20000000000 */
[----:B------:R-:W-:Y:S01]  /*0c20*/  UMOV UR26, 0x7ef9db23 ;  /* 0x7ef9db23001a7882 */ /* 0x000fe20000000000 */
[----:B01----:R-:W0:Y:S01]  /*0c30*/  I2F.F64.U16 R14, R4 ;  /* 0x00000004000e7312 */ /* 0x003e220000101800 */
[----:B------:R-:W-:Y:S01]  /*0c40*/  UMOV UR27, 0x3fb4bc6a ;  /* 0x3fb4bc6a001b7882 */ /* 0x000fe20000000000 */
[----:B--2---:R-:W-:-:S06]  /*0c50*/  DMUL R22, R12, UR6 ;  /* 0x000000060c167c28 */ /* 0x004fcc0008000000 */
[----:B------:R-:W1:Y:S01]  /*0c60*/  I2F.F64.U16 R16, R5 ;  /* 0x0000000500107312 */ /* 0x000e620000101800 */
[----:B------:R-:W-:Y:S02]  /*0c70*/  DMUL R12, R12, UR24 ;  /* 0x000000180c0c7c28 */ /* 0x000fe40008000000 */
[----:B0-----:R-:W-:-:S05]  /*0c80*/  DFMA R22, R14, -UR22, -R22 ;  /* 0x800000160e167c2b */ /* 0x001fca0008000816 */
[----:B------:R-:W0:Y:S01]  /*0c90*/  I2F.F64.U16 R24, R19 ;  /* 0x0000001300187312 */ /* 0x000e220000101800 */
[----:B------:R-:W-:Y:S02]  /*0ca0*/  DFMA R12, R14, 0.5, -R12 ;  /* 0x3fe000000e0c782b */ /* 0x000fe4000000080c */
[----:B-1----:R-:W-:-:S05]  /*0cb0*/  DFMA R22, R16, 0.5, R22 ;  /* 0x3fe000001016782b */ /* 0x002fca0000000016 */
[----:B------:R-:W1:Y:S01]  /*0cc0*/  I2F.F64.U16 R26, R10 ;  /* 0x0000000a001a7312 */ /* 0x000e620000101800 */
[----:B------:R-:W-:Y:S02]  /*0cd0*/  DFMA R12, R16, -UR26, R12 ;  /* 0x8000001a100c7c2b */ /* 0x000fe4000800000c */
[----:B------:R-:W-:-:S05]  /*0ce0*/  DADD R22, R22, 128 ;  /* 0x4060000016167429 */ /* 0x000fca0000000000 */
[----:B------:R-:W2:Y:S01]  /*0cf0*/  I2F.F64.U16 R14, R8 ;  /* 0x00000008000e7312 */ /* 0x000ea20000101800 */
[----:B0-----:R-:W-:Y:S02]  /*0d00*/  DMUL R4, R24, UR6 ;  /* 0x0000000618047c28 */ /* 0x001fe40008000000 */
[----:B------:R-:W-:Y:S02]  /*0d10*/  DADD R12, R12, 128 ;  /* 0x406000000c0c7429 */ /* 0x000fe40000000000 */
[----:B------:R-:W-:-:S03]  /*0d20*/  DMUL R24, R24, UR24 ;  /* 0x0000001818187c28 */ /* 0x000fc60008000000 */
[----:B------:R-:W-:Y:S01]  /*0d30*/  I2F.F64.U16 R8, R9 ;  /* 0x0000000900087312 */ /* 0x000fe20000101800 */
[----:B-1----:R-:W-:-:S04]  /*0d40*/  DFMA R4, R26, -UR22, -R4 ;  /* 0x800000161a047c2b */ /* 0x002fc80008000804 */
[----:B------:R-:W-:-:S03]  /*0d50*/  DFMA R24, R26, 0.5, -R24 ;  /* 0x3fe000001a18782b */ /* 0x000fc60000000818 */
[----:B------:R-:W0:Y:S01]  /*0d60*/  F2F.F32.F64 R22, R22 ;  /* 0x0000001600167310 */ /* 0x000e220000301000 */
[----:B--2---:R-:W-:-:S04]  /*0d70*/  DFMA R16, R14, 0.5, R4 ;  /* 0x3fe000000e10782b */ /* 0x004fc80000000004 */
[----:B------:R-:W-:-:S03]  /*0d80*/  DFMA R24, R14, -UR26, R24 ;  /* 0x8000001a0e187c2b */ /* 0x000fc60008000018 */
[----:B------:R-:W1:Y:S01]  /*0d90*/  F2F.F32.F64 R12, R12 ;  /* 0x0000000c000c7310 */ /* 0x000e620000301000 */
[----:B------:R-:W-:-:S04]  /*0da0*/  DADD R16, R16, 128 ;  /* 0x4060000010107429 */ /* 0x000fc80000000000 */
[----:B------:R-:W-:-:S03]  /*0db0*/  DADD R24, R24, 128 ;  /* 0x4060000018187429 */ /* 0x000fc60000000000 */
[----:B0-----:R-:W0:Y:S08]  /*0dc0*/  F2F.F64.F32 R4, R22 ;  /* 0x0000001600047310 */ /* 0x001e300000201800 */
[----:B-1----:R-:W1:Y:S01]  /*0dd0*/  F2F.F64.F32 R14, R12 ;  /* 0x0000000c000e7310 */ /* 0x002e620000201800 */
[----:B0-----:R-:W-:-:S07]  /*0de0*/  DADD R16, R16, R4 ;  /* 0x0000000010107229 */ /* 0x001fce0000000004 */
[----:B------:R-:W-:Y:S01]  /*0df0*/  I2F.F64.U16 R18, R18 ;  /* 0x0000001200127312 */ /* 0x000fe20000101800 */
[----:B-1----:R-:W-:-:S07]  /*0e00*/  DADD R24, R24, R14 ;  /* 0x0000000018187229 */ /* 0x002fce000000000e */
[----:B------:R-:W0:Y:S08]  /*0e10*/  I2F.F64.U16 R4, R21 ;  /* 0x0000001500047312 */ /* 0x000e300000101800 */
[----:B------:R1:W2:Y:S01]  /*0e20*/  F2F.F32.F64 R3, R16 ;  /* 0x0000001000037310 */ /* 0x0002a20000301000 */
[----:B0-----:R-:W-:-:S07]  /*0e30*/  DMUL R22, R4, UR6 ;  /* 0x0000000604167c28 */ /* 0x001fce0008000000 */
[----:B------:R-:W0:Y:S01]  /*0e40*/  F2F.F32.F64 R13, R24 ;  /* 0x00000018000d7310 */ /* 0x000e220000301000 */
[----:B-1----:R-:W-:Y:S02]  /*0e50*/  DMUL R16, R4, UR24 ;  /* 0x0000001804107c28 */ /* 0x002fe40008000000 */
[----:B------:R-:W-:-:S05]  /*0e60*/  DFMA R22, R8, -UR22, -R22 ;  /* 0x8000001608167c2b */ /* 0x000fca0008000816 */
[----:B--2---:R1:W2:Y:S01]  /*0e70*/  F2F.F64.F32 R4, R3 ;  /* 0x0000000300047310 */ /* 0x0042a20000201800 */
[----:B------:R-:W-:Y:S02]  /*0e80*/  DFMA R16, R8, 0.5, -R16 ;  /* 0x3fe000000810782b */ /* 0x000fe40000000810 */
[----:B------:R-:W-:-:S05]  /*0e90*/  DFMA R22, R18, 0.5, R22 ;  /* 0x3fe000001216782b */ /* 0x000fca0000000016 */
[----:B0-----:R-:W0:Y:S01]  /*0ea0*/  F2F.F64.F32 R8, R13 ;  /* 0x0000000d00087310 */ /* 0x001e220000201800 */
[----:B-1----:R-:W-:Y:S01]  /*0eb0*/  VIADD R3, R0, UR9 ;  /* 0x0000000900037c36 */ /* 0x002fe20008000000 */
[----:B------:R-:W-:-:S03]  /*0ec0*/  DFMA R16, R18, -UR26, R16 ;  /* 0x8000001a12107c2b */ /* 0x000fc60008000010 */
[C---:B------:R-:W-:Y:S01]  /*0ed0*/  IMAD R2, R3.reuse, UR12, R2 ;  /* 0x0000000c03027c24 */ /* 0x040fe2000f8e0202 */
[----:B------:R-:W-:Y:S02]  /*0ee0*/  DADD R22, R22, 128 ;  /* 0x4060000016167429 */ /* 0x000fe40000000000 */
[----:B------:R-:W1:Y:S01]  /*0ef0*/  I2F.F64.U16 R10, R11 ;  /* 0x0000000b000a7312 */ /* 0x000e620000101800 */
[----:B------:R-:W-:Y:S01]  /*0f00*/  IMAD R6, R3, UR12, R6 ;  /* 0x0000000c03067c24 */ /* 0x000fe2000f8e0206 */
[----:B------:R-:W-:Y:S01]  /*0f10*/  DADD R16, R16, 128 ;  /* 0x4060000010107429 */ /* 0x000fe20000000000 */
[----:B------:R-:W-:-:S03]  /*0f20*/  IADD3 R2, P0, PT, R2, UR20, RZ ;  /* 0x0000001402027c10 */ /* 0x000fc6000ff1e0ff */
[----:B------:R-:W-:Y:S01]  /*0f30*/  IADD3 R6, P1, PT, R6, UR20, RZ ;  /* 0x0000001406067c10 */ /* 0x000fe2000ff3e0ff */
[----:B--2---:R-:W-:Y:S01]  /*0f40*/  DADD R22, R22, R4 ;  /* 0x0000000016167229 */ /* 0x004fe20000000004 */
[----:B------:R-:W2:Y:S01]  /*0f50*/  I2F.F64.U16 R14, R20 ;  /* 0x00000014000e7312 */ /* 0x000ea20000101800 */
[----:B------:R-:W-:Y:S01]  /*0f60*/  IMAD.X R3, RZ, RZ, UR21, P0 ;  /* 0x00000015ff037e24 */ /* 0x000fe200080e06ff */
[----:B0-----:R-:W-:Y:S02]  /*0f70*/  DADD R8, R16, R8 ;  /* 0x0000000010087229 */ /* 0x001fe40000000008 */
[----:B-1----:R-:W-:-:S04]  /*0f80*/  DMUL R18, R10, UR6 ;  /* 0x000000060a127c28 */ /* 0x002fc80008000000 */
[----:B------:R0:W1:Y:S01]  /*0f90*/  I2F.F64.U16 R4, R7 ;  /* 0x0000000700047312 */ /* 0x0000620000101800 */
[----:B------:R-:W-:-:S03]  /*0fa0*/  DMUL R10, R10, UR24 ;  /* 0x000000180a0a7c28 */ /* 0x000fc60008000000 */
[----:B--2---:R-:W-:-:S04]  /*0fb0*/  DFMA R18, R14, -UR22, -R18 ;  /* 0x800000160e127c2b */ /* 0x004fc80008000812 */
[----:B------:R-:W2:Y:S01]  /*0fc0*/  F2F.F32.F64 R22, R22 ;  /* 0x0000001600167310 */ /* 0x000ea20000301000 */
[----:B------:R-:W-:Y:S01]  /*0fd0*/  DFMA R14, R14, 0.5, -R10 ;  /* 0x3fe000000e0e782b */ /* 0x000fe2000000080a */
[----:B0-----:R-:W-:Y:S02]  /*0fe0*/  IADD3.X R7, PT, PT, RZ, UR21, RZ, P1, !PT ;  /* 0x00000015ff077c10 */ /* 0x001fe40008ffe4ff */
[----:B-1----:R-:W-:-:S04]  /*0ff0*/  DFMA R18, R4, 0.5, R18 ;  /* 0x3fe000000412782b */ /* 0x002fc80000000012 */
[----:B------:R-:W0:Y:S01]  /*1000*/  F2F.F32.F64 R8, R8 ;  /* 0x0000000800087310 */ /* 0x000e220000301000 */
[----:B------:R-:W-:-:S03]  /*1010*/  DFMA R14, R4, -UR26, R14 ;  /* 0x8000001a040e7c2b */ /* 0x000fc6000800000e */
[----:B------:R-:W-:-:S04]  /*1020*/  DADD R18, R18, 128 ;  /* 0x4060000012127429 */ /* 0x000fc80000000000 */
[----:B--2---:R-:W1:Y:S01]  /*1030*/  F2F.F64.F32 R10, R22 ;  /* 0x00000016000a7310 */ /* 0x004e620000201800 */
[----:B------:R-:W-:-:S07]  /*1040*/  DADD R14, R14, 128 ;  /* 0x406000000e0e7429 */ /* 0x000fce0000000000 */
[----:B0-----:R-:W0:Y:S01]  /*1050*/  F2F.F64.F32 R4, R8 ;  /* 0x0000000800047310 */ /* 0x001e220000201800 */
[----:B-1----:R-:W-:Y:S02]  /*1060*/  DADD R10, R18, R10 ;  /* 0x00000000120a7229 */ /* 0x002fe4000000000a */
[----:B0-----:R-:W-:-:S08]  /*1070*/  DADD R4, R14, R4 ;  /* 0x000000000e047229 */ /* 0x001fd00000000004 */
[----:B------:R-:W0:Y:S08]  /*1080*/  F2F.F32.F64 R10, R10 ;  /* 0x0000000a000a7310 */ /* 0x000e300000301000 */
[----:B------:R-:W1:Y:S01]  /*1090*/  F2F.F32.F64 R4, R4 ;  /* 0x0000000400047310 */ /* 0x000e620000301000 */
[----:B0-----:R-:W-:-:S07]  /*10a0*/  FMUL R9, R10, 0.25 ;  /* 0x3e8000000a097820 */ /* 0x001fce0000400000 */
[----:B------:R-:W0:Y:S01]  /*10b0*/  F2I.NTZ R9, R9 ;  /* 0x0000000900097305 */ /* 0x000e220000203100 */
[----:B-1----:R-:W-:-:S07]  /*10c0*/  FMUL R0, R4, 0.25 ;  /* 0x3e80000004007820 */ /* 0x002fce0000400000 */
[----:B------:R-:W1:Y:S01]  /*10d0*/  F2I.NTZ R13, R0 ;  /* 0x00000000000d7305 */ /* 0x000e620000203100 */
[----:B0-----:R-:W-:Y:S04]  /*10e0*/  STG.E.U8 desc[UR4][R2.64], R9 ;  /* 0x0000000902007986 */ /* 0x001fe8000c101104 */
[----:B-1----:R-:W-:Y:S01]  /*10f0*/  STG.E.U8 desc[UR4][R6.64], R13 ;  /* 0x0000000d06007986 */ /* 0x002fe2000c101104 */
[----:B------:R-:W-:Y:S05]  /*1100*/  EXIT ;  /* 0x000000000000794d */ /* 0x000fea0003800000 */
.L_x_4:
[----:B------:R-:W-:-:S00]  /*1110*/  BRA `(.L_x_4) ;  /* 0xfffffffc00fc7947 */ /* 0x000fc0000383ffff */
[----:B------:R-:W-:-:S00]  /*1120*/  NOP ;  /* 0x0000000000007918 */ /* 0x000fc00000000000 */
        /* <DEDUP_REMOVED lines=13> */
.L_x_5:


//--------------------- .nv.shared.reserved.0     --------------------------
	.section	.nv.shared.reserved.0,"aw",@nobits
	.weak		__nv_reservedSMEM_offset_0_alias
	.size		__nv_reservedSMEM_offset_0_alias, 0, 64
	.other		__nv_reservedSMEM_offset_0_alias,@"STO_CUDA_RESERVED_SHARED STV_DEFAULT"
__nv_reservedSMEM_offset_0_alias:
	.zero		0
	.zero		64


//--------------------- .nv.constant0.BGRX_to_NV12 --------------------------
	.section	.nv.constant0.BGRX_to_NV12,"a",@progbits
	.sectionflags	@""
	.align	4
.nv.constant0.BGRX_to_NV12:
	.zero		948


//--------------------- SYMBOLS --------------------------

	.type		.nv.reservedSmem.offset0,@object
	.size		.nv.reservedSmem.offset0,0x4
